	.headerflags	@"EF_CUDA_TEXMODE_UNIFIED EF_CUDA_64BIT_ADDRESS EF_CUDA_SM89 EF_CUDA_VIRTUAL_SM(EF_CUDA_SM89)"
	.elftype	@"ET_EXEC"


//--------------------- .nv.info                  --------------------------
	.section	.nv.info,"",@"SHT_CUDA_INFO"
	.align	4


	//----- nvinfo : EIATTR_REGCOUNT
	.align		4
        /*0000*/ 	.byte	0x04, 0x2f
        /*0002*/ 	.short	(.L_1 - .L_0)
	.align		4
.L_0:
        /*0004*/ 	.word	index@(triton__0d1d2de)
        /*0008*/ 	.word	0x0000000c


	//----- nvinfo : EIATTR_MAX_STACK_SIZE
	.align		4
.L_1:
        /*000c*/ 	.byte	0x04, 0x23
        /*000e*/ 	.short	(.L_3 - .L_2)
	.align		4
.L_2:
        /*0010*/ 	.word	index@(triton__0d1d2de)
        /*0014*/ 	.word	0x00000000


	//----- nvinfo : EIATTR_MIN_STACK_SIZE
	.align		4
.L_3:
        /*0018*/ 	.byte	0x04, 0x12
        /*001a*/ 	.short	(.L_5 - .L_4)
	.align		4
.L_4:
        /*001c*/ 	.word	index@(triton__0d1d2de)
        /*0020*/ 	.word	0x00000000


	//----- nvinfo : EIATTR_FRAME_SIZE
	.align		4
.L_5:
        /*0024*/ 	.byte	0x04, 0x11
        /*0026*/ 	.short	(.L_7 - .L_6)
	.align		4
.L_6:
        /*0028*/ 	.word	index@(triton__0d1d2de)
        /*002c*/ 	.word	0x00000000
.L_7:


//--------------------- .nv.info.triton__0d1d2de  --------------------------
	.section	.nv.info.triton__0d1d2de,"",@"SHT_CUDA_INFO"
	.align	4


	//----- nvinfo : EIATTR_CUDA_API_VERSION
	.align		4
        /*0000*/ 	.byte	0x04, 0x37
        /*0002*/ 	.short	(.L_9 - .L_8)
.L_8:
        /*0004*/ 	.word	0x0000007b


	//----- nvinfo : EIATTR_PARAM_CBANK
	.align		4
.L_9:
        /*0008*/ 	.byte	0x04, 0x0a
        /*000a*/ 	.short	(.L_11 - .L_10)
	.align		4
.L_10:
        /*000c*/ 	.word	index@(.nv.constant0.triton__0d1d2de)
        /*0010*/ 	.short	0x0160
        /*0012*/ 	.short	0x0014


	//----- nvinfo : EIATTR_CBANK_PARAM_SIZE
	.align		4
.L_11:
        /*0014*/ 	.byte	0x03, 0x19
        /*0016*/ 	.short	0x0014


	//----- nvinfo : EIATTR_KPARAM_INFO
	.align		4
        /*0018*/ 	.byte	0x04, 0x17
        /*001a*/ 	.short	(.L_13 - .L_12)
.L_12:
        /*001c*/ 	.word	0x00000000
        /*0020*/ 	.short	0x0002
        /*0022*/ 	.short	0x0010
        /*0024*/ 	.byte	0x00, 0xf0, 0x11, 0x00


	//----- nvinfo : EIATTR_KPARAM_INFO
	.align		4
.L_13:
        /*0028*/ 	.byte	0x04, 0x17
        /*002a*/ 	.short	(.L_15 - .L_14)
.L_14:
        /*002c*/ 	.word	0x00000000
        /*0030*/ 	.short	0x0001
        /*0032*/ 	.short	0x0008
        /*0034*/ 	.byte	0x00, 0xf0, 0x21, 0x00


	//----- nvinfo : EIATTR_KPARAM_INFO
	.align		4
.L_15:
        /*0038*/ 	.byte	0x04, 0x17
        /*003a*/ 	.short	(.L_17 - .L_16)
.L_16:
        /*003c*/ 	.word	0x00000000
        /*0040*/ 	.short	0x0000
        /*0042*/ 	.short	0x0000
        /*0044*/ 	.byte	0x00, 0xf0, 0x21, 0x00


	//----- nvinfo : EIATTR_MAXREG_COUNT
	.align		4
.L_17:
        /*0048*/ 	.byte	0x03, 0x1b
        /*004a*/ 	.short	0x00ff


	//----- nvinfo : EIATTR_EXIT_INSTR_OFFSETS
	.align		4
        /*004c*/ 	.byte	0x04, 0x1c
        /*004e*/ 	.short	(.L_19 - .L_18)


	//   ....[0]....
.L_18:
        /*0050*/ 	.word	0x00000300


	//   ....[1]....
        /*0054*/ 	.word	0x00000320


	//----- nvinfo : EIATTR_MAX_THREADS
	.align		4
.L_19:
        /*0058*/ 	.byte	0x04, 0x05
        /*005a*/ 	.short	(.L_21 - .L_20)
.L_20:
        /*005c*/ 	.word	0x00000080
        /*0060*/ 	.word	0x00000001
        /*0064*/ 	.word	0x00000001
.L_21:


//--------------------- .nv.rel.action            --------------------------
	.section	.nv.rel.action,"",@"SHT_CUDA_RELOCINFO"
	.align	8
	.sectionentsize	8
        /*0000*/ 	.byte	0x73, 0x00, 0x00, 0x00, 0x00, 0x00, 0x00, 0x00, 0x00, 0x00, 0x00, 0x11, 0x25, 0x00, 0x05, 0x36


//--------------------- .nv.constant0.triton__0d1d2de --------------------------
	.section	.nv.constant0.triton__0d1d2de,"a",@progbits
	.align	4
.nv.constant0.triton__0d1d2de:
	.zero		372


//--------------------- .text.triton__0d1d2de     --------------------------
	.section	.text.triton__0d1d2de,"ax",@progbits
	.sectioninfo	@"SHI_REGISTERS=12"
	.align	128
        .global         triton__0d1d2de
        .type           triton__0d1d2de,@function
        .size           triton__0d1d2de,(.L_x_1 - triton__0d1d2de)
        .other          triton__0d1d2de,@"STO_CUDA_ENTRY STV_DEFAULT"
triton__0d1d2de:
.text.triton__0d1d2de:
[----:B------:R-:W-:-:S02]  /*0000*/  MOV R1, c[0x0][0x28] ;  /* 0x00000a0000017a02 */ /* 0x000fc40000000f00 */
[----:B------:R-:W0:Y:S01]  /*0010*/  S2R R0, SR_TID.X ;  /* 0x0000000000007919 */ /* 0x000e220000002100 */
[----:B------:R-:W-:Y:S01]  /*0020*/  MOV R5, 0x2 ;  /* 0x0000000200057802 */ /* 0x000fe20000000f00 */
[----:B------:R-:W-:Y:S01]  /*0030*/  CS2R R6, SRZ ;  /* 0x0000000000067805 */ /* 0x000fe2000001ff00 */
[----:B------:R-:W-:Y:S01]  /*0040*/  ULDC.64 UR4, c[0x0][0x118] ;  /* 0x0000460000047ab9 */ /* 0x000fe20000000a00 */
[----:B------:R-:W1:Y:S01]  /*0050*/  S2R R3, SR_CTAID.X ;  /* 0x0000000000037919 */ /* 0x000e620000002500 */
[----:B0-----:R-:W-:-:S04]  /*0060*/  SHF.L.U32 R0, R0, 0x1, RZ ;  /* 0x0000000100007819 */ /* 0x001fc800000006ff */
[----:B------:R-:W-:-:S04]  /*0070*/  LOP3.LUT R0, R0, 0xfe, RZ, 0xc0, !PT ;  /* 0x000000fe00007812 */ /* 0x000fc800078ec0ff */
[----:B-1----:R-:W-:-:S04]  /*0080*/  LEA R0, R3, R0, 0x8 ;  /* 0x0000000003007211 */ /* 0x002fc800078e40ff */
[C---:B------:R-:W-:Y:S01]  /*0090*/  ISETP.GE.AND P0, PT, R0.reuse, 0x500, PT ;  /* 0x000005000000780c */ /* 0x040fe20003f06270 */
[----:B------:R-:W-:-:S04]  /*00a0*/  IMAD.WIDE R2, R0, R5, c[0x0][0x160] ;  /* 0x0000580000027625 */ /* 0x000fc800078e0205 */
[----:B------:R-:W-:-:S08]  /*00b0*/  IMAD.WIDE R4, R0, R5, c[0x0][0x168] ;  /* 0x00005a0000047625 */ /* 0x000fd000078e0205 */
[----:B------:R-:W2:Y:S04]  /*00c0*/  @!P0 LDG.E R6, [R2.64] ;  /* 0x0000000402068981 */ /* 0x000ea8000c1e1900 */
[----:B------:R-:W3:Y:S01]  /*00d0*/  @!P0 LDG.E R7, [R4.64] ;  /* 0x0000000404078981 */ /* 0x000ee2000c1e1900 */
[--C-:B--2---:R-:W-:Y:S02]  /*00e0*/  HADD2.F32 R0, -RZ, R6.reuse.H0_H0 ;  /* 0x20000006ff007230 */ /* 0x104fe40000004100 */
[----:B------:R-:W-:Y:S02]  /*00f0*/  HADD2.F32 R6, -RZ, R6.H1_H1 ;  /* 0x30000006ff067230 */ /* 0x000fe40000004100 */
[--C-:B---3--:R-:W-:Y:S02]  /*0100*/  HADD2.F32 R9, -RZ, R7.reuse.H0_H0 ;  /* 0x20000007ff097230 */ /* 0x108fe40000004100 */
[----:B------:R-:W-:-:S03]  /*0110*/  HADD2.F32 R7, -RZ, R7.H1_H1 ;  /* 0x30000007ff077230 */ /* 0x000fc60000004100 */
[----:B------:R-:W-:Y:S02]  /*0120*/  FADD R0, R0, R9 ;  /* 0x0000000900007221 */ /* 0x000fe40000000000 */
[----:B------:R-:W-:Y:S02]  /*0130*/  FADD R6, R6, R7 ;  /* 0x0000000706067221 */ /* 0x000fe40000000000 */
[----:B------:R-:W-:Y:S02]  /*0140*/  FADD R7, RZ, -R0 ;  /* 0x80000000ff077221 */ /* 0x000fe40000000000 */
[----:B------:R-:W-:Y:S02]  /*0150*/  FADD R8, RZ, -R6 ;  /* 0x80000006ff087221 */ /* 0x000fe40000000000 */
[----:B------:R-:W-:Y:S02]  /*0160*/  FMUL R7, R7, 1.4426950216293334961 ;  /* 0x3fb8aa3b07077820 */ /* 0x000fe40000400000 */
[----:B------:R-:W-:-:S03]  /*0170*/  FMUL R8, R8, 1.4426950216293334961 ;  /* 0x3fb8aa3b08087820 */ /* 0x000fc60000400000 */
[----:B------:R-:W-:Y:S02]  /*0180*/  FSETP.GEU.AND P1, PT, R7, -126, PT ;  /* 0xc2fc00000700780b */ /* 0x000fe40003f2e000 */
[----:B------:R-:W-:-:S11]  /*0190*/  FSETP.GEU.AND P2, PT, R8, -126, PT ;  /* 0xc2fc00000800780b */ /* 0x000fd60003f4e000 */
[----:B------:R-:W-:Y:S02]  /*01a0*/  @!P1 FMUL R7, R7, 0.5 ;  /* 0x3f00000007079820 */ /* 0x000fe40000400000 */
[----:B------:R-:W-:Y:S02]  /*01b0*/  @!P2 FMUL R8, R8, 0.5 ;  /* 0x3f0000000808a820 */ /* 0x000fe40000400000 */
[----:B------:R-:W0:Y:S08]  /*01c0*/  MUFU.EX2 R4, R7 ;  /* 0x0000000700047308 */ /* 0x000e300000000800 */
[----:B------:R1:W2:Y:S01]  /*01d0*/  MUFU.EX2 R5, R8 ;  /* 0x0000000800057308 */ /* 0x0002a20000000800 */
[----:B0-----:R-:W-:Y:S01]  /*01e0*/  @!P1 FMUL R4, R4, R4 ;  /* 0x0000000404049220 */ /* 0x001fe20000400000 */
[----:B-1----:R-:W-:-:S03]  /*01f0*/  MOV R8, 0x3e800000 ;  /* 0x3e80000000087802 */ /* 0x002fc60000000f00 */
[----:B------:R-:W-:Y:S01]  /*0200*/  FADD R4, R4, 1 ;  /* 0x3f80000004047421 */ /* 0x000fe20000000000 */
[----:B--2---:R-:W-:-:S04]  /*0210*/  @!P2 FMUL R5, R5, R5 ;  /* 0x000000050505a220 */ /* 0x004fc80000400000 */
[----:B------:R-:W-:Y:S01]  /*0220*/  FSETP.GT.AND P1, PT, R4, 8.50705917302346158658e+37, PT ;  /* 0x7e8000000400780b */ /* 0x000fe20003f24000 */
[----:B------:R-:W-:-:S03]  /*0230*/  FADD R5, R5, 1 ;  /* 0x3f80000005057421 */ /* 0x000fc60000000000 */
[----:B------:R-:W-:Y:S02]  /*0240*/  FSEL R7, R8, 1, P1 ;  /* 0x3f80000008077808 */ /* 0x000fe40000800000 */
[----:B------:R-:W-:-:S04]  /*0250*/  FSETP.GT.AND P2, PT, R5, 8.50705917302346158658e+37, PT ;  /* 0x7e8000000500780b */ /* 0x000fc80003f44000 */
[----:B------:R-:W-:-:S03]  /*0260*/  FSEL R8, R8, 1, P2 ;  /* 0x3f80000008087808 */ /* 0x000fc60001000000 */
[----:B------:R-:W-:-:S06]  /*0270*/  @P1 FMUL R4, R4, 0.25 ;  /* 0x3e80000004041820 */ /* 0x000fcc0000400000 */
[----:B------:R-:W0:Y:S01]  /*0280*/  MUFU.RCP R4, R4 ;  /* 0x0000000400047308 */ /* 0x000e220000001000 */
[----:B------:R-:W-:-:S07]  /*0290*/  @P2 FMUL R5, R5, 0.25 ;  /* 0x3e80000005052820 */ /* 0x000fce0000400000 */
[----:B------:R-:W1:Y:S01]  /*02a0*/  MUFU.RCP R5, R5 ;  /* 0x0000000500057308 */ /* 0x000e620000001000 */
[----:B0-----:R-:W-:-:S04]  /*02b0*/  FMUL R7, R4, R7 ;  /* 0x0000000704077220 */ /* 0x001fc80000400000 */
[----:B------:R-:W-:Y:S01]  /*02c0*/  FMUL R7, R0, R7 ;  /* 0x0000000700077220 */ /* 0x000fe20000400000 */
[----:B-1----:R-:W-:-:S04]  /*02d0*/  FMUL R9, R5, R8 ;  /* 0x0000000805097220 */ /* 0x002fc80000400000 */
[----:B------:R-:W-:-:S05]  /*02e0*/  FMUL R6, R6, R9 ;  /* 0x0000000906067220 */ /* 0x000fca0000400000 */
[----:B------:R-:W-:Y:S01]  /*02f0*/  F2FP.F16.F32.PACK_AB R7, R6, R7 ;  /* 0x000000070607723e */ /* 0x000fe200000000ff */
[----:B------:R-:W-:Y:S06]  /*0300*/  @P0 EXIT ;  /* 0x000000000000094d */ /* 0x000fec0003800000 */
[----:B------:R-:W-:Y:S01]  /*0310*/  STG.E [R2.64], R7 ;  /* 0x0000000702007986 */ /* 0x000fe2000c101904 */
[----:B------:R-:W-:Y:S05]  /*0320*/  EXIT ;  /* 0x000000000000794d */ /* 0x000fea0003800000 */
.L_x_0:
[----:B------:R-:W-:-:S00]  /*0330*/  BRA `(.L_x_0) ;  /* 0xfffffff000007947 */ /* 0x000fc0000383ffff */
[----:B------:R-:W-:-:S00]  /*0340*/  NOP ;  /* 0x0000000000007918 */ /* 0x000fc00000000000 */
        /* <DEDUP_REMOVED lines=11> */
.L_x_1:
